//
// Generated by NVIDIA NVVM Compiler
//
// Compiler Build ID: CL-36424714
// Cuda compilation tools, release 13.0, V13.0.88
// Based on NVVM 20.0.0
//

.version 9.0
.target sm_100
.address_size 64

	// .globl	_Z18updateQKernelBatchPKiS0_PKfS0_S0_PfS2_ffii

.visible .entry _Z18updateQKernelBatchPKiS0_PKfS0_S0_PfS2_ffii(
	.param .u64 .ptr .align 1 _Z18updateQKernelBatchPKiS0_PKfS0_S0_PfS2_ffii_param_0,
	.param .u64 .ptr .align 1 _Z18updateQKernelBatchPKiS0_PKfS0_S0_PfS2_ffii_param_1,
	.param .u64 .ptr .align 1 _Z18updateQKernelBatchPKiS0_PKfS0_S0_PfS2_ffii_param_2,
	.param .u64 .ptr .align 1 _Z18updateQKernelBatchPKiS0_PKfS0_S0_PfS2_ffii_param_3,
	.param .u64 .ptr .align 1 _Z18updateQKernelBatchPKiS0_PKfS0_S0_PfS2_ffii_param_4,
	.param .u64 .ptr .align 1 _Z18updateQKernelBatchPKiS0_PKfS0_S0_PfS2_ffii_param_5,
	.param .u64 .ptr .align 1 _Z18updateQKernelBatchPKiS0_PKfS0_S0_PfS2_ffii_param_6,
	.param .f32 _Z18updateQKernelBatchPKiS0_PKfS0_S0_PfS2_ffii_param_7,
	.param .f32 _Z18updateQKernelBatchPKiS0_PKfS0_S0_PfS2_ffii_param_8,
	.param .u32 _Z18updateQKernelBatchPKiS0_PKfS0_S0_PfS2_ffii_param_9,
	.param .u32 _Z18updateQKernelBatchPKiS0_PKfS0_S0_PfS2_ffii_param_10
)
{
	.reg .pred 	%p<45>;
	.reg .b32 	%r<50>;
	.reg .b32 	%f<94>;
	.reg .b64 	%rd<32>;

	ld.param.u64 	%rd5, [_Z18updateQKernelBatchPKiS0_PKfS0_S0_PfS2_ffii_param_0];
	ld.param.u64 	%rd6, [_Z18updateQKernelBatchPKiS0_PKfS0_S0_PfS2_ffii_param_1];
	ld.param.u64 	%rd7, [_Z18updateQKernelBatchPKiS0_PKfS0_S0_PfS2_ffii_param_2];
	ld.param.u64 	%rd8, [_Z18updateQKernelBatchPKiS0_PKfS0_S0_PfS2_ffii_param_3];
	ld.param.u64 	%rd9, [_Z18updateQKernelBatchPKiS0_PKfS0_S0_PfS2_ffii_param_4];
	ld.param.u64 	%rd10, [_Z18updateQKernelBatchPKiS0_PKfS0_S0_PfS2_ffii_param_5];
	ld.param.u64 	%rd11, [_Z18updateQKernelBatchPKiS0_PKfS0_S0_PfS2_ffii_param_6];
	ld.param.f32 	%f16, [_Z18updateQKernelBatchPKiS0_PKfS0_S0_PfS2_ffii_param_7];
	ld.param.f32 	%f17, [_Z18updateQKernelBatchPKiS0_PKfS0_S0_PfS2_ffii_param_8];
	ld.param.u32 	%r29, [_Z18updateQKernelBatchPKiS0_PKfS0_S0_PfS2_ffii_param_9];
	ld.param.u32 	%r30, [_Z18updateQKernelBatchPKiS0_PKfS0_S0_PfS2_ffii_param_10];
	cvta.to.global.u64 	%rd1, %rd11;
	mov.u32 	%r31, %ctaid.x;
	mov.u32 	%r32, %ntid.x;
	mov.u32 	%r33, %tid.x;
	mad.lo.s32 	%r1, %r31, %r32, %r33;
	setp.ge.s32 	%p4, %r1, %r30;
	@%p4 bra 	$L__BB0_16;
	cvta.to.global.u64 	%rd12, %rd5;
	cvta.to.global.u64 	%rd13, %rd6;
	cvta.to.global.u64 	%rd14, %rd7;
	cvta.to.global.u64 	%rd15, %rd8;
	cvta.to.global.u64 	%rd16, %rd9;
	mul.wide.s32 	%rd17, %r1, 4;
	add.s64 	%rd18, %rd12, %rd17;
	ld.global.u32 	%r2, [%rd18];
	add.s64 	%rd19, %rd13, %rd17;
	ld.global.u32 	%r3, [%rd19];
	add.s64 	%rd20, %rd14, %rd17;
	ld.global.f32 	%f1, [%rd20];
	add.s64 	%rd2, %rd15, %rd17;
	add.s64 	%rd21, %rd16, %rd17;
	ld.global.u32 	%r4, [%rd21];
	setp.lt.s32 	%p5, %r29, 1;
	mov.f32 	%f93, 0fE0AD78EC;
	@%p5 bra 	$L__BB0_14;
	ld.global.u32 	%r35, [%rd2];
	mul.lo.s32 	%r5, %r35, %r29;
	and.b32  	%r6, %r29, 15;
	setp.lt.u32 	%p6, %r29, 16;
	mov.f32 	%f93, 0fE0AD78EC;
	mov.b32 	%r45, 0;
	@%p6 bra 	$L__BB0_5;
	and.b32  	%r45, %r29, 2147483632;
	neg.s32 	%r43, %r45;
	add.s64 	%rd3, %rd1, 32;
	mov.f32 	%f93, 0fE0AD78EC;
	mov.u32 	%r42, %r5;
$L__BB0_4:
	.pragma "nounroll";
	mul.wide.s32 	%rd22, %r42, 4;
	add.s64 	%rd23, %rd3, %rd22;
	ld.global.f32 	%f22, [%rd23+-32];
	setp.gt.f32 	%p7, %f22, %f93;
	selp.f32 	%f23, %f22, %f93, %p7;
	ld.global.f32 	%f24, [%rd23+-28];
	setp.gt.f32 	%p8, %f24, %f23;
	selp.f32 	%f25, %f24, %f23, %p8;
	ld.global.f32 	%f26, [%rd23+-24];
	setp.gt.f32 	%p9, %f26, %f25;
	selp.f32 	%f27, %f26, %f25, %p9;
	ld.global.f32 	%f28, [%rd23+-20];
	setp.gt.f32 	%p10, %f28, %f27;
	selp.f32 	%f29, %f28, %f27, %p10;
	ld.global.f32 	%f30, [%rd23+-16];
	setp.gt.f32 	%p11, %f30, %f29;
	selp.f32 	%f31, %f30, %f29, %p11;
	ld.global.f32 	%f32, [%rd23+-12];
	setp.gt.f32 	%p12, %f32, %f31;
	selp.f32 	%f33, %f32, %f31, %p12;
	ld.global.f32 	%f34, [%rd23+-8];
	setp.gt.f32 	%p13, %f34, %f33;
	selp.f32 	%f35, %f34, %f33, %p13;
	ld.global.f32 	%f36, [%rd23+-4];
	setp.gt.f32 	%p14, %f36, %f35;
	selp.f32 	%f37, %f36, %f35, %p14;
	ld.global.f32 	%f38, [%rd23];
	setp.gt.f32 	%p15, %f38, %f37;
	selp.f32 	%f39, %f38, %f37, %p15;
	ld.global.f32 	%f40, [%rd23+4];
	setp.gt.f32 	%p16, %f40, %f39;
	selp.f32 	%f41, %f40, %f39, %p16;
	ld.global.f32 	%f42, [%rd23+8];
	setp.gt.f32 	%p17, %f42, %f41;
	selp.f32 	%f43, %f42, %f41, %p17;
	ld.global.f32 	%f44, [%rd23+12];
	setp.gt.f32 	%p18, %f44, %f43;
	selp.f32 	%f45, %f44, %f43, %p18;
	ld.global.f32 	%f46, [%rd23+16];
	setp.gt.f32 	%p19, %f46, %f45;
	selp.f32 	%f47, %f46, %f45, %p19;
	ld.global.f32 	%f48, [%rd23+20];
	setp.gt.f32 	%p20, %f48, %f47;
	selp.f32 	%f49, %f48, %f47, %p20;
	ld.global.f32 	%f50, [%rd23+24];
	setp.gt.f32 	%p21, %f50, %f49;
	selp.f32 	%f51, %f50, %f49, %p21;
	ld.global.f32 	%f52, [%rd23+28];
	setp.gt.f32 	%p22, %f52, %f51;
	selp.f32 	%f93, %f52, %f51, %p22;
	add.s32 	%r43, %r43, 16;
	add.s32 	%r42, %r42, 16;
	setp.ne.s32 	%p23, %r43, 0;
	@%p23 bra 	$L__BB0_4;
$L__BB0_5:
	setp.eq.s32 	%p24, %r6, 0;
	@%p24 bra 	$L__BB0_14;
	and.b32  	%r14, %r29, 7;
	setp.lt.u32 	%p25, %r6, 8;
	@%p25 bra 	$L__BB0_8;
	add.s32 	%r36, %r45, %r5;
	mul.wide.s32 	%rd24, %r36, 4;
	add.s64 	%rd25, %rd1, %rd24;
	ld.global.f32 	%f54, [%rd25];
	setp.gt.f32 	%p26, %f54, %f93;
	selp.f32 	%f55, %f54, %f93, %p26;
	ld.global.f32 	%f56, [%rd25+4];
	setp.gt.f32 	%p27, %f56, %f55;
	selp.f32 	%f57, %f56, %f55, %p27;
	ld.global.f32 	%f58, [%rd25+8];
	setp.gt.f32 	%p28, %f58, %f57;
	selp.f32 	%f59, %f58, %f57, %p28;
	ld.global.f32 	%f60, [%rd25+12];
	setp.gt.f32 	%p29, %f60, %f59;
	selp.f32 	%f61, %f60, %f59, %p29;
	ld.global.f32 	%f62, [%rd25+16];
	setp.gt.f32 	%p30, %f62, %f61;
	selp.f32 	%f63, %f62, %f61, %p30;
	ld.global.f32 	%f64, [%rd25+20];
	setp.gt.f32 	%p31, %f64, %f63;
	selp.f32 	%f65, %f64, %f63, %p31;
	ld.global.f32 	%f66, [%rd25+24];
	setp.gt.f32 	%p32, %f66, %f65;
	selp.f32 	%f67, %f66, %f65, %p32;
	ld.global.f32 	%f68, [%rd25+28];
	setp.gt.f32 	%p33, %f68, %f67;
	selp.f32 	%f93, %f68, %f67, %p33;
	add.s32 	%r45, %r45, 8;
$L__BB0_8:
	setp.eq.s32 	%p34, %r14, 0;
	@%p34 bra 	$L__BB0_14;
	and.b32  	%r17, %r29, 3;
	setp.lt.u32 	%p35, %r14, 4;
	@%p35 bra 	$L__BB0_11;
	add.s32 	%r37, %r45, %r5;
	mul.wide.s32 	%rd26, %r37, 4;
	add.s64 	%rd27, %rd1, %rd26;
	ld.global.f32 	%f70, [%rd27];
	setp.gt.f32 	%p36, %f70, %f93;
	selp.f32 	%f71, %f70, %f93, %p36;
	ld.global.f32 	%f72, [%rd27+4];
	setp.gt.f32 	%p37, %f72, %f71;
	selp.f32 	%f73, %f72, %f71, %p37;
	ld.global.f32 	%f74, [%rd27+8];
	setp.gt.f32 	%p38, %f74, %f73;
	selp.f32 	%f75, %f74, %f73, %p38;
	ld.global.f32 	%f76, [%rd27+12];
	setp.gt.f32 	%p39, %f76, %f75;
	selp.f32 	%f93, %f76, %f75, %p39;
	add.s32 	%r45, %r45, 4;
$L__BB0_11:
	setp.eq.s32 	%p40, %r17, 0;
	@%p40 bra 	$L__BB0_14;
	add.s32 	%r48, %r45, %r5;
	neg.s32 	%r47, %r17;
$L__BB0_13:
	.pragma "nounroll";
	mul.wide.s32 	%rd28, %r48, 4;
	add.s64 	%rd29, %rd1, %rd28;
	ld.global.f32 	%f77, [%rd29];
	setp.gt.f32 	%p41, %f77, %f93;
	selp.f32 	%f93, %f77, %f93, %p41;
	add.s32 	%r48, %r48, 1;
	add.s32 	%r47, %r47, 1;
	setp.ne.s32 	%p42, %r47, 0;
	@%p42 bra 	$L__BB0_13;
$L__BB0_14:
	setp.eq.s32 	%p43, %r4, 0;
	fma.rn.f32 	%f78, %f17, %f93, %f1;
	selp.f32 	%f15, %f78, %f1, %p43;
	mad.lo.s32 	%r38, %r2, %r29, %r3;
	cvta.to.global.u64 	%rd30, %rd10;
	mul.wide.s32 	%rd31, %r38, 4;
	add.s64 	%rd4, %rd30, %rd31;
	ld.global.u32 	%r39, [%rd4];
	mov.b32 	%f79, %r39;
	sub.f32 	%f80, %f15, %f79;
	fma.rn.f32 	%f81, %f16, %f80, %f79;
	mov.b32 	%r40, %f81;
	atom.relaxed.global.cas.b32 	%r49, [%rd4], %r39, %r40;
	setp.eq.s32 	%p1, %r49, %r39;
	@%p1 bra 	$L__BB0_16;
$L__BB0_15:
	mov.b32 	%f82, %r49;
	sub.f32 	%f83, %f15, %f82;
	fma.rn.f32 	%f84, %f16, %f83, %f82;
	mov.b32 	%r41, %f84;
	atom.relaxed.global.cas.b32 	%r28, [%rd4], %r49, %r41;
	setp.ne.s32 	%p44, %r28, %r49;
	mov.u32 	%r49, %r28;
	@%p44 bra 	$L__BB0_15;
$L__BB0_16:
	ret;

}


// ===== COMPILED SASS (sm_100) =====

	.target	sm_100

	.elftype	@"ET_EXEC"


//--------------------- .note.nv.tkinfo           --------------------------
	.section	.note.nv.tkinfo,"",@"SHT_NOTE"
	.sectionflags	@"SHF_NOTE_NV_TKINFO"
	.tkinfo
        /*0018*/ 	.word	0x00000002
        /*0030*/ 	.string	""
        /*0030*/ 	.string	"ptxas"
        /*0030*/ 	.string	"Cuda compilation tools, release 13.0, V13.0.88"
        /*0030*/ 	.string	"Build cuda_13.0.r13.0/compiler.36424714_0"
        /*0030*/ 	.string	"-arch sm_100 -m 64 "



//--------------------- .note.nv.cuinfo           --------------------------
	.section	.note.nv.cuinfo,"",@"SHT_NOTE"
	.sectionflags	@"SHF_NOTE_NV_CUINFO"
        /*0018*/ 	.short	0x0002
        /*001a*/ 	.short	0x0064
        /*001c*/ 	.short	0x0082
	.zero		2


//--------------------- .nv.info                  --------------------------
	.section	.nv.info,"",@"SHT_CUDA_INFO"
	.align	4


	//----- nvinfo : EIATTR_REGCOUNT
	.align		4
        /*0000*/ 	.byte	0x04, 0x2f
        /*0002*/ 	.short	(.L_1 - .L_0)
	.align		4
.L_0:
        /*0004*/ 	.word	index@(_Z18updateQKernelBatchPKiS0_PKfS0_S0_PfS2_ffii)
        /*0008*/ 	.word	0x00000020


	//----- nvinfo : EIATTR_FRAME_SIZE
	.align		4
.L_1:
        /*000c*/ 	.byte	0x04, 0x11
        /*000e*/ 	.short	(.L_3 - .L_2)
	.align		4
.L_2:
        /*0010*/ 	.word	index@(_Z18updateQKernelBatchPKiS0_PKfS0_S0_PfS2_ffii)
        /*0014*/ 	.word	0x00000000


	//----- nvinfo : EIATTR_MIN_STACK_SIZE
	.align		4
.L_3:
        /*0018*/ 	.byte	0x04, 0x12
        /*001a*/ 	.short	(.L_5 - .L_4)
	.align		4
.L_4:
        /*001c*/ 	.word	index@(_Z18updateQKernelBatchPKiS0_PKfS0_S0_PfS2_ffii)
        /*0020*/ 	.word	0x00000000
.L_5:


//--------------------- .nv.compat                --------------------------
	.section	.nv.compat,"",@"SHT_CUDA_COMPAT_INFO"
	.align	4
        /*0000*/ 	.byte	0x02, 0x09, 0x00, 0x00, 0x02, 0x02, 0x01, 0x00, 0x02, 0x05, 0x05, 0x00, 0x03, 0x07, 0x01, 0x01
        /*0010*/ 	.byte	0x02, 0x03, 0x00, 0x00, 0x02, 0x06, 0x01, 0x00, 0x04, 0x0b, 0x08, 0x00, 0x09, 0x00, 0x00, 0x00
        /*0020*/ 	.byte	0x00, 0x00, 0x00, 0x00


//--------------------- .nv.info._Z18updateQKernelBatchPKiS0_PKfS0_S0_PfS2_ffii --------------------------
	.section	.nv.info._Z18updateQKernelBatchPKiS0_PKfS0_S0_PfS2_ffii,"",@"SHT_CUDA_INFO"
	.sectionflags	@""
	.align	4


	//----- nvinfo : EIATTR_CUDA_API_VERSION
	.align		4
        /*0000*/ 	.byte	0x04, 0x37
        /*0002*/ 	.short	(.L_7 - .L_6)
.L_6:
        /*0004*/ 	.word	0x00000082


	//----- nvinfo : EIATTR_KPARAM_INFO
	.align		4
.L_7:
        /*0008*/ 	.byte	0x04, 0x17
        /*000a*/ 	.short	(.L_9 - .L_8)
.L_8:
        /*000c*/ 	.word	0x00000000
        /*0010*/ 	.short	0x000a
        /*0012*/ 	.short	0x0044
        /*0014*/ 	.byte	0x00, 0xf0, 0x11, 0x00


	//----- nvinfo : EIATTR_KPARAM_INFO
	.align		4
.L_9:
        /*0018*/ 	.byte	0x04, 0x17
        /*001a*/ 	.short	(.L_11 - .L_10)
.L_10:
        /*001c*/ 	.word	0x00000000
        /*0020*/ 	.short	0x0009
        /*0022*/ 	.short	0x0040
        /*0024*/ 	.byte	0x00, 0xf0, 0x11, 0x00


	//----- nvinfo : EIATTR_KPARAM_INFO
	.align		4
.L_11:
        /*0028*/ 	.byte	0x04, 0x17
        /*002a*/ 	.short	(.L_13 - .L_12)
.L_12:
        /*002c*/ 	.word	0x00000000
        /*0030*/ 	.short	0x0008
        /*0032*/ 	.short	0x003c
        /*0034*/ 	.byte	0x00, 0xf0, 0x11, 0x00


	//----- nvinfo : EIATTR_KPARAM_INFO
	.align		4
.L_13:
        /*0038*/ 	.byte	0x04, 0x17
        /*003a*/ 	.short	(.L_15 - .L_14)
.L_14:
        /*003c*/ 	.word	0x00000000
        /*0040*/ 	.short	0x0007
        /*0042*/ 	.short	0x0038
        /*0044*/ 	.byte	0x00, 0xf0, 0x11, 0x00


	//----- nvinfo : EIATTR_KPARAM_INFO
	.align		4
.L_15:
        /*0048*/ 	.byte	0x04, 0x17
        /*004a*/ 	.short	(.L_17 - .L_16)
.L_16:
        /*004c*/ 	.word	0x00000000
        /*0050*/ 	.short	0x0006
        /*0052*/ 	.short	0x0030
        /*0054*/ 	.byte	0x00, 0xf5, 0x21, 0x00


	//----- nvinfo : EIATTR_KPARAM_INFO
	.align		4
.L_17:
        /*0058*/ 	.byte	0x04, 0x17
        /*005a*/ 	.short	(.L_19 - .L_18)
.L_18:
        /*005c*/ 	.word	0x00000000
        /*0060*/ 	.short	0x0005
        /*0062*/ 	.short	0x0028
        /*0064*/ 	.byte	0x00, 0xf5, 0x21, 0x00


	//----- nvinfo : EIATTR_KPARAM_INFO
	.align		4
.L_19:
        /*0068*/ 	.byte	0x04, 0x17
        /*006a*/ 	.short	(.L_21 - .L_20)
.L_20:
        /*006c*/ 	.word	0x00000000
        /*0070*/ 	.short	0x0004
        /*0072*/ 	.short	0x0020
        /*0074*/ 	.byte	0x00, 0xf5, 0x21, 0x00


	//----- nvinfo : EIATTR_KPARAM_INFO
	.align		4
.L_21:
        /*0078*/ 	.byte	0x04, 0x17
        /*007a*/ 	.short	(.L_23 - .L_22)
.L_22:
        /*007c*/ 	.word	0x00000000
        /*0080*/ 	.short	0x0003
        /*0082*/ 	.short	0x0018
        /*0084*/ 	.byte	0x00, 0xf5, 0x21, 0x00


	//----- nvinfo : EIATTR_KPARAM_INFO
	.align		4
.L_23:
        /*0088*/ 	.byte	0x04, 0x17
        /*008a*/ 	.short	(.L_25 - .L_24)
.L_24:
        /*008c*/ 	.word	0x00000000
        /*0090*/ 	.short	0x0002
        /*0092*/ 	.short	0x0010
        /*0094*/ 	.byte	0x00, 0xf5, 0x21, 0x00


	//----- nvinfo : EIATTR_KPARAM_INFO
	.align		4
.L_25:
        /*0098*/ 	.byte	0x04, 0x17
        /*009a*/ 	.short	(.L_27 - .L_26)
.L_26:
        /*009c*/ 	.word	0x00000000
        /*00a0*/ 	.short	0x0001
        /*00a2*/ 	.short	0x0008
        /*00a4*/ 	.byte	0x00, 0xf5, 0x21, 0x00


	//----- nvinfo : EIATTR_KPARAM_INFO
	.align		4
.L_27:
        /*00a8*/ 	.byte	0x04, 0x17
        /*00aa*/ 	.short	(.L_29 - .L_28)
.L_28:
        /*00ac*/ 	.word	0x00000000
        /*00b0*/ 	.short	0x0000
        /*00b2*/ 	.short	0x0000
        /*00b4*/ 	.byte	0x00, 0xf5, 0x21, 0x00


	//----- nvinfo : EIATTR_SPARSE_MMA_MASK
	.align		4
.L_29:
        /*00b8*/ 	.byte	0x03, 0x50
        /*00ba*/ 	.short	0x0000


	//----- nvinfo : EIATTR_MAXREG_COUNT
	.align		4
        /*00bc*/ 	.byte	0x03, 0x1b
        /*00be*/ 	.short	0x00ff


	//----- nvinfo : EIATTR_MERCURY_ISA_VERSION
	.align		4
        /*00c0*/ 	.byte	0x03, 0x5f
        /*00c2*/ 	.short	0x0101


	//----- nvinfo : EIATTR_VRC_CTA_INIT_COUNT
	.align		4
        /*00c4*/ 	.byte	0x02, 0x4a
	.zero		1
	.zero		1


	//----- nvinfo : EIATTR_EXIT_INSTR_OFFSETS
	.align		4
        /*00c8*/ 	.byte	0x04, 0x1c
        /*00ca*/ 	.short	(.L_31 - .L_30)


	//   ....[0]....
.L_30:
        /*00cc*/ 	.word	0x00000070


	//   ....[1]....
        /*00d0*/ 	.word	0x00000ae0


	//   ....[2]....
        /*00d4*/ 	.word	0x00000b70


	//----- nvinfo : EIATTR_CRS_STACK_SIZE
	.align		4
.L_31:
        /*00d8*/ 	.byte	0x04, 0x1e
        /*00da*/ 	.short	(.L_33 - .L_32)
.L_32:
        /*00dc*/ 	.word	0x00000000


	//----- nvinfo : EIATTR_CBANK_PARAM_SIZE
	.align		4
.L_33:
        /*00e0*/ 	.byte	0x03, 0x19
        /*00e2*/ 	.short	0x0048


	//----- nvinfo : EIATTR_PARAM_CBANK
	.align		4
        /*00e4*/ 	.byte	0x04, 0x0a
        /*00e6*/ 	.short	(.L_35 - .L_34)
	.align		4
.L_34:
        /*00e8*/ 	.word	index@(.nv.constant0._Z18updateQKernelBatchPKiS0_PKfS0_S0_PfS2_ffii)
        /*00ec*/ 	.short	0x0380
        /*00ee*/ 	.short	0x0048


	//----- nvinfo : EIATTR_SW_WAR
	.align		4
.L_35:
        /*00f0*/ 	.byte	0x04, 0x36
        /*00f2*/ 	.short	(.L_37 - .L_36)
.L_36:
        /*00f4*/ 	.word	0x00000008
.L_37:


//--------------------- .nv.callgraph             --------------------------
	.section	.nv.callgraph,"",@"SHT_CUDA_CALLGRAPH"
	.align	4
	.sectionentsize	8
	.align		4
        /*0000*/ 	.word	0x00000000
	.align		4
        /*0004*/ 	.word	0xffffffff
	.align		4
        /*0008*/ 	.word	0x00000000
	.align		4
        /*000c*/ 	.word	0xfffffffe
	.align		4
        /*0010*/ 	.word	0x00000000
	.align		4
        /*0014*/ 	.word	0xfffffffd
	.align		4
        /*0018*/ 	.word	0x00000000
	.align		4
        /*001c*/ 	.word	0xfffffffc


//--------------------- .text._Z18updateQKernelBatchPKiS0_PKfS0_S0_PfS2_ffii --------------------------
	.section	.text._Z18updateQKernelBatchPKiS0_PKfS0_S0_PfS2_ffii,"ax",@progbits
	.align	128
        .global         _Z18updateQKernelBatchPKiS0_PKfS0_S0_PfS2_ffii
        .type           _Z18updateQKernelBatchPKiS0_PKfS0_S0_PfS2_ffii,@function
        .size           _Z18updateQKernelBatchPKiS0_PKfS0_S0_PfS2_ffii,(.L_x_8 - _Z18updateQKernelBatchPKiS0_PKfS0_S0_PfS2_ffii)
        .other          _Z18updateQKernelBatchPKiS0_PKfS0_S0_PfS2_ffii,@"STO_CUDA_ENTRY STV_DEFAULT"
_Z18updateQKernelBatchPKiS0_PKfS0_S0_PfS2_ffii:
.text._Z18updateQKernelBatchPKiS0_PKfS0_S0_PfS2_ffii:
[----:B------:R-:W-:Y:S01]  /*0000*/  LDC R1, c[0x0][0x37c] ;  /* 0x0000df00ff017b82 */ /* 0x000fe20000000800 */
[----:B------:R-:W0:Y:S07]  /*0010*/  S2R R0, SR_TID.X ;  /* 0x0000000000007919 */ /* 0x000e2e0000002100 */
[----:B------:R-:W0:Y:S01]  /*0020*/  S2UR UR4, SR_CTAID.X ;  /* 0x00000000000479c3 */ /* 0x000e220000002500 */
[----:B------:R-:W1:Y:S07]  /*0030*/  LDCU UR5, c[0x0][0x3c4] ;  /* 0x00007880ff0577ac */ /* 0x000e6e0008000800 */
[----:B------:R-:W0:Y:S02]  /*0040*/  LDC R17, c[0x0][0x360] ;  /* 0x0000d800ff117b82 */ /* 0x000e240000000800 */
[----:B0-----:R-:W-:-:S05]  /*0050*/  IMAD R17, R17, UR4, R0 ;  /* 0x0000000411117c24 */ /* 0x001fca000f8e0200 */
[----:B-1----:R-:W-:-:S13]  /*0060*/  ISETP.GE.AND P0, PT, R17, UR5, PT ;  /* 0x0000000511007c0c */ /* 0x002fda000bf06270 */
[----:B------:R-:W-:Y:S05]  /*0070*/  @P0 EXIT ;  /* 0x000000000000094d */ /* 0x000fea0003800000 */
[----:B------:R-:W0:Y:S01]  /*0080*/  LDC.64 R2, c[0x0][0x380] ;  /* 0x0000e000ff027b82 */ /* 0x000e220000000a00 */
[----:B------:R-:W1:Y:S01]  /*0090*/  LDCU.64 UR10, c[0x0][0x358] ;  /* 0x00006b00ff0a77ac */ /* 0x000e620008000a00 */
[----:B------:R-:W2:Y:S06]  /*00a0*/  LDCU UR12, c[0x0][0x3c0] ;  /* 0x00007800ff0c77ac */ /* 0x000eac0008000800 */
[----:B------:R-:W3:Y:S08]  /*00b0*/  LDC.64 R8, c[0x0][0x388] ;  /* 0x0000e200ff087b82 */ /* 0x000ef00000000a00 */
[----:B------:R-:W4:Y:S08]  /*00c0*/  LDC.64 R10, c[0x0][0x390] ;  /* 0x0000e400ff0a7b82 */ /* 0x000f300000000a00 */
[----:B------:R-:W2:Y:S01]  /*00d0*/  LDC.64 R14, c[0x0][0x3a0] ;  /* 0x0000e800ff0e7b82 */ /* 0x000ea20000000a00 */
[----:B0-----:R-:W-:-:S05]  /*00e0*/  IMAD.WIDE R2, R17, 0x4, R2 ;  /* 0x0000000411027825 */ /* 0x001fca00078e0202 */
[----:B-1----:R0:W5:Y:S01]  /*00f0*/  LDG.E R0, desc[UR10][R2.64] ;  /* 0x0000000a02007981 */ /* 0x002162000c1e1900 */
[C---:B---3--:R-:W-:Y:S01]  /*0100*/  IMAD.WIDE R8, R17.reuse, 0x4, R8 ;  /* 0x0000000411087825 */ /* 0x048fe200078e0208 */
[----:B------:R-:W1:Y:S04]  /*0110*/  LDC.64 R12, c[0x0][0x398] ;  /* 0x0000e600ff0c7b82 */ /* 0x000e680000000a00 */
[----:B------:R0:W5:Y:S01]  /*0120*/  LDG.E R5, desc[UR10][R8.64] ;  /* 0x0000000a08057981 */ /* 0x000162000c1e1900 */
[----:B----4-:R-:W-:-:S05]  /*0130*/  IMAD.WIDE R10, R17, 0x4, R10 ;  /* 0x00000004110a7825 */ /* 0x010fca00078e020a */
[----:B------:R0:W5:Y:S01]  /*0140*/  LDG.E R7, desc[UR10][R10.64] ;  /* 0x0000000a0a077981 */ /* 0x000162000c1e1900 */
[----:B--2---:R-:W-:-:S05]  /*0150*/  IMAD.WIDE R14, R17, 0x4, R14 ;  /* 0x00000004110e7825 */ /* 0x004fca00078e020e */
[----:B------:R0:W5:Y:S01]  /*0160*/  LDG.E R4, desc[UR10][R14.64] ;  /* 0x0000000a0e047981 */ /* 0x000162000c1e1900 */
[----:B------:R-:W-:Y:S01]  /*0170*/  UISETP.GE.AND UP0, UPT, UR12, 0x1, UPT ;  /* 0x000000010c00788c */ /* 0x000fe2000bf06270 */
[----:B------:R-:W-:Y:S02]  /*0180*/  IMAD.MOV.U32 R6, RZ, RZ, -0x1f528714 ;  /* 0xe0ad78ecff067424 */ /* 0x000fe400078e00ff */
[----:B-1----:R-:W-:-:S06]  /*0190*/  IMAD.WIDE R12, R17, 0x4, R12 ;  /* 0x00000004110c7825 */ /* 0x002fcc00078e020c */
[----:B0-----:R-:W-:Y:S05]  /*01a0*/  BRA.U !UP0, `(.L_x_0) ;  /* 0x0000000908207547 */ /* 0x001fea000b800000 */
[----:B------:R-:W2:Y:S01]  /*01b0*/  LDG.E R8, desc[UR10][R12.64] ;  /* 0x0000000a0c087981 */ /* 0x000ea2000c1e1900 */
[----:B------:R-:W-:Y:S01]  /*01c0*/  UISETP.GE.U32.AND UP1, UPT, UR12, 0x10, UPT ;  /* 0x000000100c00788c */ /* 0x000fe2000bf26070 */
[----:B------:R-:W-:Y:S01]  /*01d0*/  IMAD.MOV.U32 R6, RZ, RZ, -0x1f528714 ;  /* 0xe0ad78ecff067424 */ /* 0x000fe200078e00ff */
[----:B------:R-:W-:Y:S01]  /*01e0*/  ULOP3.LUT UR8, UR12, 0xf, URZ, 0xc0, !UPT ;  /* 0x0000000f0c087892 */ /* 0x000fe2000f8ec0ff */
[----:B------:R-:W-:-:S03]  /*01f0*/  UMOV UR4, URZ ;  /* 0x000000ff00047c82 */ /* 0x000fc60008000000 */
[----:B------:R-:W-:Y:S01]  /*0200*/  UISETP.NE.AND UP0, UPT, UR8, URZ, UPT ;  /* 0x000000ff0800728c */ /* 0x000fe2000bf05270 */
[----:B--2---:R-:W-:Y:S02]  /*0210*/  IMAD R8, R8, UR12, RZ ;  /* 0x0000000c08087c24 */ /* 0x004fe4000f8e02ff */
[----:B------:R-:W-:Y:S08]  /*0220*/  BRA.U !UP1, `(.L_x_1) ;  /* 0x0000000109f87547 */ /* 0x000ff0000b800000 */
[----:B------:R-:W0:Y:S01]  /*0230*/  LDCU.64 UR6, c[0x0][0x3b0] ;  /* 0x00007600ff0677ac */ /* 0x000e220008000a00 */
[----:B------:R-:W-:Y:S02]  /*0240*/  IMAD.MOV.U32 R6, RZ, RZ, -0x1f528714 ;  /* 0xe0ad78ecff067424 */ /* 0x000fe400078e00ff */
[----:B------:R-:W-:Y:S01]  /*0250*/  IMAD.MOV.U32 R9, RZ, RZ, R8 ;  /* 0x000000ffff097224 */ /* 0x000fe200078e0008 */
[----:B------:R-:W-:-:S04]  /*0260*/  ULOP3.LUT UR4, UR12, 0x7ffffff0, URZ, 0xc0, !UPT ;  /* 0x7ffffff00c047892 */ /* 0x000fc8000f8ec0ff */
[----:B------:R-:W-:Y:S02]  /*0270*/  UIADD3 UR9, UPT, UPT, -UR4, URZ, URZ ;  /* 0x000000ff04097290 */ /* 0x000fe4000fffe1ff */
[----:B0-----:R-:W-:-:S04]  /*0280*/  UIADD3 UR5, UP1, UPT, UR6, 0x20, URZ ;  /* 0x0000002006057890 */ /* 0x001fc8000ff3e0ff */
[----:B------:R-:W-:-:S12]  /*0290*/  UIADD3.X UR6, UPT, UPT, URZ, UR7, URZ, UP1, !UPT ;  /* 0x00000007ff067290 */ /* 0x000fd80008ffe4ff */
.L_x_2:
[----:B------:R-:W-:Y:S02]  /*02a0*/  IMAD.U32 R2, RZ, RZ, UR5 ;  /* 0x00000005ff027e24 */ /* 0x000fe4000f8e00ff */
[----:B------:R-:W-:Y:S02]  /*02b0*/  IMAD.U32 R3, RZ, RZ, UR6 ;  /* 0x00000006ff037e24 */ /* 0x000fe4000f8e00ff */
[----:B------:R-:W-:-:S05]  /*02c0*/  IMAD.WIDE R2, R9, 0x4, R2 ;  /* 0x0000000409027825 */ /* 0x000fca00078e0202 */
[----:B------:R-:W2:Y:S04]  /*02d0*/  LDG.E R21, desc[UR10][R2.64+-0x20] ;  /* 0xffffe00a02157981 */ /* 0x000ea8000c1e1900 */
[----:B------:R-:W3:Y:S04]  /*02e0*/  LDG.E R23, desc[UR10][R2.64+-0x1c] ;  /* 0xffffe40a02177981 */ /* 0x000ee8000c1e1900 */
[----:B------:R-:W4:Y:S04]  /*02f0*/  LDG.E R25, desc[UR10][R2.64+-0x18] ;  /* 0xffffe80a02197981 */ /* 0x000f28000c1e1900 */
        /* <DEDUP_REMOVED lines=12> */
[----:B------:R-:W4:Y:S01]  /*03c0*/  LDG.E R20, desc[UR10][R2.64+0x1c] ;  /* 0x00001c0a02147981 */ /* 0x000f22000c1e1900 */
[----:B------:R-:W-:Y:S01]  /*03d0*/  UIADD3 UR9, UPT, UPT, UR9, 0x10, URZ ;  /* 0x0000001009097890 */ /* 0x000fe2000fffe0ff */
[----:B------:R-:W-:-:S03]  /*03e0*/  VIADD R9, R9, 0x10 ;  /* 0x0000001009097836 */ /* 0x000fc60000000000 */
[----:B------:R-:W-:Y:S01]  /*03f0*/  UISETP.NE.AND UP1, UPT, UR9, URZ, UPT ;  /* 0x000000ff0900728c */ /* 0x000fe2000bf25270 */
[----:B--2---:R-:W-:-:S04]  /*0400*/  FSETP.GT.AND P0, PT, R21, R6, PT ;  /* 0x000000061500720b */ /* 0x004fc80003f04000 */
[----:B------:R-:W-:-:S04]  /*0410*/  FSEL R6, R21, R6, P0 ;  /* 0x0000000615067208 */ /* 0x000fc80000000000 */
[----:B---3--:R-:W-:-:S04]  /*0420*/  FSETP.GT.AND P0, PT, R23, R6, PT ;  /* 0x000000061700720b */ /* 0x008fc80003f04000 */
[----:B------:R-:W-:-:S04]  /*0430*/  FSEL R6, R23, R6, P0 ;  /* 0x0000000617067208 */ /* 0x000fc80000000000 */
[----:B----4-:R-:W-:-:S04]  /*0440*/  FSETP.GT.AND P0, PT, R25, R6, PT ;  /* 0x000000061900720b */ /* 0x010fc80003f04000 */
[----:B------:R-:W-:-:S04]  /*0450*/  FSEL R6, R25, R6, P0 ;  /* 0x0000000619067208 */ /* 0x000fc80000000000 */
[----:B------:R-:W-:-:S04]  /*0460*/  FSETP.GT.AND P0, PT, R27, R6, PT ;  /* 0x000000061b00720b */ /* 0x000fc80003f04000 */
        /* <DEDUP_REMOVED lines=24> */
[----:B------:R-:W-:Y:S01]  /*05f0*/  FSEL R6, R20, R11, P0 ;  /* 0x0000000b14067208 */ /* 0x000fe20000000000 */
[----:B------:R-:W-:Y:S08]  /*0600*/  BRA.U UP1, `(.L_x_2) ;  /* 0xfffffffd01247547 */ /* 0x000ff0000b83ffff */
.L_x_1:
[----:B------:R-:W-:Y:S05]  /*0610*/  BRA.U !UP0, `(.L_x_0) ;  /* 0x0000000508047547 */ /* 0x000fea000b800000 */
[----:B------:R-:W-:Y:S02]  /*0620*/  UISETP.GE.U32.AND UP0, UPT, UR8, 0x8, UPT ;  /* 0x000000080800788c */ /* 0x000fe4000bf06070 */
[----:B------:R-:W-:-:S04]  /*0630*/  ULOP3.LUT UR6, UR12, 0x7, URZ, 0xc0, !UPT ;  /* 0x000000070c067892 */ /* 0x000fc8000f8ec0ff */
[----:B------:R-:W-:-:S03]  /*0640*/  UISETP.NE.AND UP1, UPT, UR6, URZ, UPT ;  /* 0x000000ff0600728c */ /* 0x000fc6000bf25270 */
[----:B------:R-:W-:Y:S08]  /*0650*/  BRA.U !UP0, `(.L_x_3) ;  /* 0x0000000108707547 */ /* 0x000ff0000b800000 */
[----:B------:R-:W0:Y:S01]  /*0660*/  LDC.64 R2, c[0x0][0x3b0] ;  /* 0x0000ec00ff027b82 */ /* 0x000e220000000a00 */
[----:B------:R-:W-:-:S04]  /*0670*/  VIADD R9, R8, UR4 ;  /* 0x0000000408097c36 */ /* 0x000fc80008000000 */
[----:B0-----:R-:W-:-:S05]  /*0680*/  IMAD.WIDE R2, R9, 0x4, R2 ;  /* 0x0000000409027825 */ /* 0x001fca00078e0202 */
[----:B------:R-:W2:Y:S04]  /*0690*/  LDG.E R9, desc[UR10][R2.64] ;  /* 0x0000000a02097981 */ /* 0x000ea8000c1e1900 */
[----:B------:R-:W3:Y:S04]  /*06a0*/  LDG.E R11, desc[UR10][R2.64+0x4] ;  /* 0x0000040a020b7981 */ /* 0x000ee8000c1e1900 */
[----:B------:R-:W4:Y:S04]  /*06b0*/  LDG.E R13, desc[UR10][R2.64+0x8] ;  /* 0x0000080a020d7981 */ /* 0x000f28000c1e1900 */
[----:B------:R-:W4:Y:S04]  /*06c0*/  LDG.E R15, desc[UR10][R2.64+0xc] ;  /* 0x00000c0a020f7981 */ /* 0x000f28000c1e1900 */
[----:B------:R-:W4:Y:S04]  /*06d0*/  LDG.E R17, desc[UR10][R2.64+0x10] ;  /* 0x0000100a02117981 */ /* 0x000f28000c1e1900 */
[----:B------:R-:W4:Y:S04]  /*06e0*/  LDG.E R19, desc[UR10][R2.64+0x14] ;  /* 0x0000140a02137981 */ /* 0x000f28000c1e1900 */
[----:B------:R-:W4:Y:S04]  /*06f0*/  LDG.E R21, desc[UR10][R2.64+0x18] ;  /* 0x0000180a02157981 */ /* 0x000f28000c1e1900 */
[----:B------:R-:W4:Y:S01]  /*0700*/  LDG.E R23, desc[UR10][R2.64+0x1c] ;  /* 0x00001c0a02177981 */ /* 0x000f22000c1e1900 */
[----:B------:R-:W-:Y:S01]  /*0710*/  UIADD3 UR4, UPT, UPT, UR4, 0x8, URZ ;  /* 0x0000000804047890 */ /* 0x000fe2000fffe0ff */
        /* <DEDUP_REMOVED lines=15> */
[----:B------:R-:W-:-:S09]  /*0810*/  FSEL R6, R23, R6, P0 ;  /* 0x0000000617067208 */ /* 0x000fd20000000000 */
.L_x_3:
        /* <DEDUP_REMOVED lines=20> */
[----:B------:R-:W-:-:S09]  /*0960*/  FSEL R6, R15, R6, P0 ;  /* 0x000000060f067208 */ /* 0x000fd20000000000 */
.L_x_4:
[----:B------:R-:W-:Y:S05]  /*0970*/  BRA.U !UP1, `(.L_x_0) ;  /* 0x00000001092c7547 */ /* 0x000fea000b800000 */
[----:B------:R-:W0:Y:S01]  /*0980*/  LDC.64 R10, c[0x0][0x3b0] ;  /* 0x0000ec00ff0a7b82 */ /* 0x000e220000000a00 */
[----:B------:R-:W-:Y:S01]  /*0990*/  VIADD R9, R8, UR4 ;  /* 0x0000000408097c36 */ /* 0x000fe20008000000 */
[----:B------:R-:W-:-:S12]  /*09a0*/  UIADD3 UR5, UPT, UPT, -UR5, URZ, URZ ;  /* 0x000000ff05057290 */ /* 0x000fd8000fffe1ff */
.L_x_5:
[----:B0-----:R-:W-:-:S06]  /*09b0*/  IMAD.WIDE R2, R9, 0x4, R10 ;  /* 0x0000000409027825 */ /* 0x001fcc00078e020a */
[----:B------:R-:W2:Y:S01]  /*09c0*/  LDG.E R3, desc[UR10][R2.64] ;  /* 0x0000000a02037981 */ /* 0x000ea2000c1e1900 */
[----:B------:R-:W-:Y:S01]  /*09d0*/  UIADD3 UR5, UPT, UPT, UR5, 0x1, URZ ;  /* 0x0000000105057890 */ /* 0x000fe2000fffe0ff */
[----:B------:R-:W-:-:S03]  /*09e0*/  VIADD R9, R9, 0x1 ;  /* 0x0000000109097836 */ /* 0x000fc60000000000 */
[----:B------:R-:W-:Y:S01]  /*09f0*/  UISETP.NE.AND UP0, UPT, UR5, URZ, UPT ;  /* 0x000000ff0500728c */ /* 0x000fe2000bf05270 */
[----:B--2---:R-:W-:-:S04]  /*0a00*/  FSETP.GT.AND P0, PT, R3, R6, PT ;  /* 0x000000060300720b */ /* 0x004fc80003f04000 */
[----:B------:R-:W-:-:S04]  /*0a10*/  FSEL R6, R3, R6, P0 ;  /* 0x0000000603067208 */ /* 0x000fc80000000000 */
[----:B------:R-:W-:Y:S05]  /*0a20*/  BRA.U UP0, `(.L_x_5) ;  /* 0xfffffffd00e07547 */ /* 0x000fea000b83ffff */
.L_x_0:
[----:B------:R-:W0:Y:S01]  /*0a30*/  LDC.64 R2, c[0x0][0x3a8] ;  /* 0x0000ea00ff027b82 */ /* 0x000e220000000a00 */
[----:B-----5:R-:W-:Y:S01]  /*0a40*/  IMAD R5, R0, UR12, R5 ;  /* 0x0000000c00057c24 */ /* 0x020fe2000f8e0205 */
[----:B------:R-:W1:Y:S03]  /*0a50*/  LDCU.64 UR4, c[0x0][0x3b8] ;  /* 0x00007700ff0477ac */ /* 0x000e660008000a00 */
[----:B0-----:R-:W-:-:S05]  /*0a60*/  IMAD.WIDE R2, R5, 0x4, R2 ;  /* 0x0000000405027825 */ /* 0x001fca00078e0202 */
[----:B------:R-:W2:Y:S01]  /*0a70*/  LDG.E R8, desc[UR10][R2.64] ;  /* 0x0000000a02087981 */ /* 0x000ea2000c1e1900 */
[----:B------:R-:W-:-:S13]  /*0a80*/  ISETP.NE.AND P0, PT, R4, RZ, PT ;  /* 0x000000ff0400720c */ /* 0x000fda0003f05270 */
[----:B-1----:R-:W-:-:S04]  /*0a90*/  @!P0 FFMA R7, R6, UR5, R7 ;  /* 0x0000000506078c23 */ /* 0x002fc80008000007 */
[----:B--2---:R-:W-:-:S04]  /*0aa0*/  FADD R9, R7, -R8 ;  /* 0x8000000807097221 */ /* 0x004fc80000000000 */
[----:B------:R-:W-:-:S06]  /*0ab0*/  FFMA R9, R9, UR4, R8 ;  /* 0x0000000409097c23 */ /* 0x000fcc0008000008 */
[----:B------:R-:W2:Y:S02]  /*0ac0*/  ATOMG.E.CAS.STRONG.GPU PT, R9, [R2], R8, R9 ;  /* 0x00000008020973a9 */ /* 0x000ea400001ee109 */
[----:B--2---:R-:W-:-:S13]  /*0ad0*/  ISETP.NE.AND P0, PT, R9, R8, PT ;  /* 0x000000080900720c */ /* 0x004fda0003f05270 */
[----:B------:R-:W-:Y:S05]  /*0ae0*/  @!P0 EXIT ;  /* 0x000000000000894d */ /* 0x000fea0003800000 */
[----:B------:R-:W-:-:S07]  /*0af0*/  IMAD.MOV.U32 R4, RZ, RZ, R9 ;  /* 0x000000ffff047224 */ /* 0x000fce00078e0009 */
.L_x_6:
[--C-:B------:R-:W-:Y:S01]  /*0b00*/  FADD R5, R7, -R4.reuse ;  /* 0x8000000407057221 */ /* 0x100fe20000000000 */
[----:B------:R-:W-:Y:S05]  /*0b10*/  YIELD ;  /* 0x0000000000007946 */ /* 0x000fea0003800000 */
[----:B------:R-:W-:-:S06]  /*0b20*/  FFMA R5, R5, UR4, R4 ;  /* 0x0000000405057c23 */ /* 0x000fcc0008000004 */
[----:B------:R-:W2:Y:S02]  /*0b30*/  ATOMG.E.CAS.STRONG.GPU PT, R5, [R2], R4, R5 ;  /* 0x00000004020573a9 */ /* 0x000ea400001ee105 */
[----:B--2---:R-:W-:Y:S01]  /*0b40*/  ISETP.NE.AND P0, PT, R5, R4, PT ;  /* 0x000000040500720c */ /* 0x004fe20003f05270 */
[----:B------:R-:W-:-:S12]  /*0b50*/  IMAD.MOV.U32 R4, RZ, RZ, R5 ;  /* 0x000000ffff047224 */ /* 0x000fd800078e0005 */
[----:B------:R-:W-:Y:S05]  /*0b60*/  @P0 BRA `(.L_x_6) ;  /* 0xfffffffc00e40947 */ /* 0x000fea000383ffff */
[----:B------:R-:W-:Y:S05]  /*0b70*/  EXIT ;  /* 0x000000000000794d */ /* 0x000fea0003800000 */
.L_x_7:
[----:B------:R-:W-:-:S00]  /*0b80*/  BRA `(.L_x_7) ;  /* 0xfffffffc00fc7947 */ /* 0x000fc0000383ffff */
[----:B------:R-:W-:-:S00]  /*0b90*/  NOP ;  /* 0x0000000000007918 */ /* 0x000fc00000000000 */
        /* <DEDUP_REMOVED lines=14> */
.L_x_8:


//--------------------- .nv.shared.reserved.0     --------------------------
	.section	.nv.shared.reserved.0,"aw",@nobits
	.weak		__nv_reservedSMEM_offset_0_alias
	.size		__nv_reservedSMEM_offset_0_alias, 0, 64
	.other		__nv_reservedSMEM_offset_0_alias,@"STO_CUDA_RESERVED_SHARED STV_DEFAULT"
__nv_reservedSMEM_offset_0_alias:
	.zero		0
	.zero		64


//--------------------- .nv.constant0._Z18updateQKernelBatchPKiS0_PKfS0_S0_PfS2_ffii --------------------------
	.section	.nv.constant0._Z18updateQKernelBatchPKiS0_PKfS0_S0_PfS2_ffii,"a",@progbits
	.sectionflags	@""
	.align	4
.nv.constant0._Z18updateQKernelBatchPKiS0_PKfS0_S0_PfS2_ffii:
	.zero		968


//--------------------- SYMBOLS --------------------------

	.type		.nv.reservedSmem.offset0,@object
	.size		.nv.reservedSmem.offset0,0x4
